//
// Generated by NVIDIA NVVM Compiler
//
// Compiler Build ID: CL-36424714
// Cuda compilation tools, release 13.0, V13.0.88
// Based on NVVM 20.0.0
//

.version 9.0
.target sm_100
.address_size 64

	// .globl	_Z9sobel_gpuPfS_ii

.visible .entry _Z9sobel_gpuPfS_ii(
	.param .u64 .ptr .align 1 _Z9sobel_gpuPfS_ii_param_0,
	.param .u64 .ptr .align 1 _Z9sobel_gpuPfS_ii_param_1,
	.param .u32 _Z9sobel_gpuPfS_ii_param_2,
	.param .u32 _Z9sobel_gpuPfS_ii_param_3
)
{
	.reg .pred 	%p<8>;
	.reg .b32 	%r<24>;
	.reg .b32 	%f<22>;
	.reg .b64 	%rd<24>;

	ld.param.u64 	%rd1, [_Z9sobel_gpuPfS_ii_param_0];
	ld.param.u64 	%rd2, [_Z9sobel_gpuPfS_ii_param_1];
	ld.param.u32 	%r4, [_Z9sobel_gpuPfS_ii_param_2];
	ld.param.u32 	%r6, [_Z9sobel_gpuPfS_ii_param_3];
	mov.u32 	%r7, %tid.x;
	mov.u32 	%r8, %ctaid.x;
	mov.u32 	%r9, %ntid.x;
	mad.lo.s32 	%r10, %r8, %r9, %r7;
	mov.u32 	%r11, %tid.y;
	mov.u32 	%r12, %ctaid.y;
	mov.u32 	%r13, %ntid.y;
	mad.lo.s32 	%r14, %r12, %r13, %r11;
	setp.lt.s32 	%p1, %r10, 1;
	setp.eq.s32 	%p2, %r14, 0;
	or.pred  	%p3, %p1, %p2;
	add.s32 	%r15, %r4, -1;
	setp.ge.s32 	%p4, %r14, %r15;
	or.pred  	%p5, %p3, %p4;
	add.s32 	%r16, %r6, -1;
	setp.ge.s32 	%p6, %r10, %r16;
	or.pred  	%p7, %p5, %p6;
	@%p7 bra 	$L__BB0_2;
	cvta.to.global.u64 	%rd3, %rd1;
	cvta.to.global.u64 	%rd4, %rd2;
	add.s32 	%r17, %r10, -1;
	mul.lo.s32 	%r18, %r6, %r17;
	cvt.s64.s32 	%rd5, %r18;
	cvt.u64.u32 	%rd6, %r14;
	add.s64 	%rd7, %rd5, %rd6;
	shl.b64 	%rd8, %rd7, 2;
	add.s64 	%rd9, %rd3, %rd8;
	ld.global.f32 	%f1, [%rd9+4];
	mul.lo.s32 	%r19, %r6, %r10;
	cvt.s64.s32 	%rd10, %r19;
	add.s64 	%rd11, %rd10, %rd6;
	shl.b64 	%rd12, %rd11, 2;
	add.s64 	%rd13, %rd3, %rd12;
	ld.global.f32 	%f2, [%rd13+4];
	fma.rn.f32 	%f3, %f2, 0f40000000, %f1;
	add.s32 	%r20, %r19, %r6;
	cvt.s64.s32 	%rd14, %r20;
	add.s64 	%rd15, %rd14, %rd6;
	shl.b64 	%rd16, %rd15, 2;
	add.s64 	%rd17, %rd3, %rd16;
	ld.global.f32 	%f4, [%rd17+4];
	add.f32 	%f5, %f4, %f3;
	ld.global.f32 	%f6, [%rd9+-4];
	ld.global.f32 	%f7, [%rd13+-4];
	fma.rn.f32 	%f8, %f7, 0f40000000, %f6;
	ld.global.f32 	%f9, [%rd17+-4];
	add.f32 	%f10, %f9, %f8;
	sub.f32 	%f11, %f5, %f10;
	add.s32 	%r21, %r18, %r14;
	mul.wide.s32 	%rd18, %r21, 4;
	add.s64 	%rd19, %rd3, %rd18;
	ld.global.f32 	%f12, [%rd19];
	fma.rn.f32 	%f13, %f12, 0f40000000, %f6;
	add.f32 	%f14, %f1, %f13;
	add.s32 	%r22, %r20, %r14;
	mul.wide.s32 	%rd20, %r22, 4;
	add.s64 	%rd21, %rd3, %rd20;
	ld.global.f32 	%f15, [%rd21];
	fma.rn.f32 	%f16, %f15, 0f40000000, %f9;
	add.f32 	%f17, %f4, %f16;
	sub.f32 	%f18, %f14, %f17;
	mul.f32 	%f19, %f18, %f18;
	fma.rn.f32 	%f20, %f11, %f11, %f19;
	sqrt.rn.f32 	%f21, %f20;
	add.s32 	%r23, %r21, %r6;
	mul.wide.s32 	%rd22, %r23, 4;
	add.s64 	%rd23, %rd4, %rd22;
	st.global.f32 	[%rd23], %f21;
$L__BB0_2:
	ret;

}


// ===== COMPILED SASS (sm_100) =====

	.target	sm_100

	.elftype	@"ET_EXEC"


//--------------------- .note.nv.tkinfo           --------------------------
	.section	.note.nv.tkinfo,"",@"SHT_NOTE"
	.sectionflags	@"SHF_NOTE_NV_TKINFO"
	.tkinfo
        /*0018*/ 	.word	0x00000002
        /*0030*/ 	.string	""
        /*0030*/ 	.string	"ptxas"
        /*0030*/ 	.string	"Cuda compilation tools, release 13.0, V13.0.88"
        /*0030*/ 	.string	"Build cuda_13.0.r13.0/compiler.36424714_0"
        /*0030*/ 	.string	"-arch sm_100 -m 64 "



//--------------------- .note.nv.cuinfo           --------------------------
	.section	.note.nv.cuinfo,"",@"SHT_NOTE"
	.sectionflags	@"SHF_NOTE_NV_CUINFO"
        /*0018*/ 	.short	0x0002
        /*001a*/ 	.short	0x0064
        /*001c*/ 	.short	0x0082
	.zero		2


//--------------------- .nv.info                  --------------------------
	.section	.nv.info,"",@"SHT_CUDA_INFO"
	.align	4


	//----- nvinfo : EIATTR_REGCOUNT
	.align		4
        /*0000*/ 	.byte	0x04, 0x2f
        /*0002*/ 	.short	(.L_1 - .L_0)
	.align		4
.L_0:
        /*0004*/ 	.word	index@(_Z9sobel_gpuPfS_ii)
        /*0008*/ 	.word	0x00000018


	//----- nvinfo : EIATTR_FRAME_SIZE
	.align		4
.L_1:
        /*000c*/ 	.byte	0x04, 0x11
        /*000e*/ 	.short	(.L_3 - .L_2)
	.align		4
.L_2:
        /*0010*/ 	.word	index@($__internal_0_$__cuda_sm20_sqrt_rn_f32_slowpath)
        /*0014*/ 	.word	0x00000000


	//----- nvinfo : EIATTR_FRAME_SIZE
	.align		4
.L_3:
        /*0018*/ 	.byte	0x04, 0x11
        /*001a*/ 	.short	(.L_5 - .L_4)
	.align		4
.L_4:
        /*001c*/ 	.word	index@(_Z9sobel_gpuPfS_ii)
        /*0020*/ 	.word	0x00000000


	//----- nvinfo : EIATTR_MIN_STACK_SIZE
	.align		4
.L_5:
        /*0024*/ 	.byte	0x04, 0x12
        /*0026*/ 	.short	(.L_7 - .L_6)
	.align		4
.L_6:
        /*0028*/ 	.word	index@(_Z9sobel_gpuPfS_ii)
        /*002c*/ 	.word	0x00000000
.L_7:


//--------------------- .nv.compat                --------------------------
	.section	.nv.compat,"",@"SHT_CUDA_COMPAT_INFO"
	.align	4
        /*0000*/ 	.byte	0x02, 0x09, 0x00, 0x00, 0x02, 0x02, 0x01, 0x00, 0x02, 0x05, 0x05, 0x00, 0x03, 0x07, 0x01, 0x01
        /*0010*/ 	.byte	0x02, 0x03, 0x00, 0x00, 0x02, 0x06, 0x01, 0x00, 0x04, 0x0b, 0x08, 0x00, 0x01, 0x00, 0x00, 0x00
        /*0020*/ 	.byte	0x00, 0x00, 0x00, 0x00


//--------------------- .nv.info._Z9sobel_gpuPfS_ii --------------------------
	.section	.nv.info._Z9sobel_gpuPfS_ii,"",@"SHT_CUDA_INFO"
	.sectionflags	@""
	.align	4


	//----- nvinfo : EIATTR_CUDA_API_VERSION
	.align		4
        /*0000*/ 	.byte	0x04, 0x37
        /*0002*/ 	.short	(.L_9 - .L_8)
.L_8:
        /*0004*/ 	.word	0x00000082


	//----- nvinfo : EIATTR_KPARAM_INFO
	.align		4
.L_9:
        /*0008*/ 	.byte	0x04, 0x17
        /*000a*/ 	.short	(.L_11 - .L_10)
.L_10:
        /*000c*/ 	.word	0x00000000
        /*0010*/ 	.short	0x0003
        /*0012*/ 	.short	0x0014
        /*0014*/ 	.byte	0x00, 0xf0, 0x11, 0x00


	//----- nvinfo : EIATTR_KPARAM_INFO
	.align		4
.L_11:
        /*0018*/ 	.byte	0x04, 0x17
        /*001a*/ 	.short	(.L_13 - .L_12)
.L_12:
        /*001c*/ 	.word	0x00000000
        /*0020*/ 	.short	0x0002
        /*0022*/ 	.short	0x0010
        /*0024*/ 	.byte	0x00, 0xf0, 0x11, 0x00


	//----- nvinfo : EIATTR_KPARAM_INFO
	.align		4
.L_13:
        /*0028*/ 	.byte	0x04, 0x17
        /*002a*/ 	.short	(.L_15 - .L_14)
.L_14:
        /*002c*/ 	.word	0x00000000
        /*0030*/ 	.short	0x0001
        /*0032*/ 	.short	0x0008
        /*0034*/ 	.byte	0x00, 0xf5, 0x21, 0x00


	//----- nvinfo : EIATTR_KPARAM_INFO
	.align		4
.L_15:
        /*0038*/ 	.byte	0x04, 0x17
        /*003a*/ 	.short	(.L_17 - .L_16)
.L_16:
        /*003c*/ 	.word	0x00000000
        /*0040*/ 	.short	0x0000
        /*0042*/ 	.short	0x0000
        /*0044*/ 	.byte	0x00, 0xf5, 0x21, 0x00


	//----- nvinfo : EIATTR_SPARSE_MMA_MASK
	.align		4
.L_17:
        /*0048*/ 	.byte	0x03, 0x50
        /*004a*/ 	.short	0x0000


	//----- nvinfo : EIATTR_MAXREG_COUNT
	.align		4
        /*004c*/ 	.byte	0x03, 0x1b
        /*004e*/ 	.short	0x00ff


	//----- nvinfo : EIATTR_MERCURY_ISA_VERSION
	.align		4
        /*0050*/ 	.byte	0x03, 0x5f
        /*0052*/ 	.short	0x0101


	//----- nvinfo : EIATTR_VRC_CTA_INIT_COUNT
	.align		4
        /*0054*/ 	.byte	0x02, 0x4a
	.zero		1
	.zero		1


	//----- nvinfo : EIATTR_EXIT_INSTR_OFFSETS
	.align		4
        /*0058*/ 	.byte	0x04, 0x1c
        /*005a*/ 	.short	(.L_19 - .L_18)


	//   ....[0]....
.L_18:
        /*005c*/ 	.word	0x00000100


	//   ....[1]....
        /*0060*/ 	.word	0x000004f0


	//----- nvinfo : EIATTR_CRS_STACK_SIZE
	.align		4
.L_19:
        /*0064*/ 	.byte	0x04, 0x1e
        /*0066*/ 	.short	(.L_21 - .L_20)
.L_20:
        /*0068*/ 	.word	0x00000000


	//----- nvinfo : EIATTR_CBANK_PARAM_SIZE
	.align		4
.L_21:
        /*006c*/ 	.byte	0x03, 0x19
        /*006e*/ 	.short	0x0018


	//----- nvinfo : EIATTR_PARAM_CBANK
	.align		4
        /*0070*/ 	.byte	0x04, 0x0a
        /*0072*/ 	.short	(.L_23 - .L_22)
	.align		4
.L_22:
        /*0074*/ 	.word	index@(.nv.constant0._Z9sobel_gpuPfS_ii)
        /*0078*/ 	.short	0x0380
        /*007a*/ 	.short	0x0018


	//----- nvinfo : EIATTR_SW_WAR
	.align		4
.L_23:
        /*007c*/ 	.byte	0x04, 0x36
        /*007e*/ 	.short	(.L_25 - .L_24)
.L_24:
        /*0080*/ 	.word	0x00000008
.L_25:


//--------------------- .nv.callgraph             --------------------------
	.section	.nv.callgraph,"",@"SHT_CUDA_CALLGRAPH"
	.align	4
	.sectionentsize	8
	.align		4
        /*0000*/ 	.word	0x00000000
	.align		4
        /*0004*/ 	.word	0xffffffff
	.align		4
        /*0008*/ 	.word	0x00000000
	.align		4
        /*000c*/ 	.word	0xfffffffe
	.align		4
        /*0010*/ 	.word	0x00000000
	.align		4
        /*0014*/ 	.word	0xfffffffd
	.align		4
        /*0018*/ 	.word	0x00000000
	.align		4
        /*001c*/ 	.word	0xfffffffc


//--------------------- .text._Z9sobel_gpuPfS_ii  --------------------------
	.section	.text._Z9sobel_gpuPfS_ii,"ax",@progbits
	.align	128
        .global         _Z9sobel_gpuPfS_ii
        .type           _Z9sobel_gpuPfS_ii,@function
        .size           _Z9sobel_gpuPfS_ii,(.L_x_5 - _Z9sobel_gpuPfS_ii)
        .other          _Z9sobel_gpuPfS_ii,@"STO_CUDA_ENTRY STV_DEFAULT"
_Z9sobel_gpuPfS_ii:
.text._Z9sobel_gpuPfS_ii:
[----:B------:R-:W-:Y:S01]  /*0000*/  LDC R1, c[0x0][0x37c] ;  /* 0x0000df00ff017b82 */ /* 0x000fe20000000800 */
[----:B------:R-:W0:Y:S07]  /*0010*/  S2R R3, SR_TID.Y ;  /* 0x0000000000037919 */ /* 0x000e2e0000002200 */
[----:B------:R-:W1:Y:S01]  /*0020*/  LDC R5, c[0x0][0x360] ;  /* 0x0000d800ff057b82 */ /* 0x000e620000000800 */
[----:B------:R-:W2:Y:S01]  /*0030*/  LDCU.64 UR4, c[0x0][0x390] ;  /* 0x00007200ff0477ac */ /* 0x000ea20008000a00 */
[----:B------:R-:W1:Y:S06]  /*0040*/  S2R R0, SR_TID.X ;  /* 0x0000000000007919 */ /* 0x000e6c0000002100 */
[----:B------:R-:W0:Y:S08]  /*0050*/  S2UR UR7, SR_CTAID.Y ;  /* 0x00000000000779c3 */ /* 0x000e300000002600 */
[----:B------:R-:W0:Y:S01]  /*0060*/  LDC R2, c[0x0][0x364] ;  /* 0x0000d900ff027b82 */ /* 0x000e220000000800 */
[----:B--2---:R-:W-:-:S07]  /*0070*/  UIADD3 UR4, UPT, UPT, UR4, -0x1, URZ ;  /* 0xffffffff04047890 */ /* 0x004fce000fffe0ff */
[----:B------:R-:W1:Y:S01]  /*0080*/  S2UR UR6, SR_CTAID.X ;  /* 0x00000000000679c3 */ /* 0x000e620000002500 */
[----:B0-----:R-:W-:-:S05]  /*0090*/  IMAD R3, R2, UR7, R3 ;  /* 0x0000000702037c24 */ /* 0x001fca000f8e0203 */
[----:B------:R-:W-:Y:S01]  /*00a0*/  ISETP.NE.AND P0, PT, R3, RZ, PT ;  /* 0x000000ff0300720c */ /* 0x000fe20003f05270 */
[----:B-1----:R-:W-:Y:S01]  /*00b0*/  IMAD R0, R5, UR6, R0 ;  /* 0x0000000605007c24 */ /* 0x002fe2000f8e0200 */
[----:B------:R-:W-:-:S04]  /*00c0*/  UIADD3 UR6, UPT, UPT, UR5, -0x1, URZ ;  /* 0xffffffff05067890 */ /* 0x000fc8000fffe0ff */
[----:B------:R-:W-:-:S04]  /*00d0*/  ISETP.LT.OR P0, PT, R0, 0x1, !P0 ;  /* 0x000000010000780c */ /* 0x000fc80004701670 */
[----:B------:R-:W-:-:S04]  /*00e0*/  ISETP.GE.OR P0, PT, R3, UR4, P0 ;  /* 0x0000000403007c0c */ /* 0x000fc80008706670 */
[----:B------:R-:W-:-:S13]  /*00f0*/  ISETP.GE.OR P0, PT, R0, UR6, P0 ;  /* 0x0000000600007c0c */ /* 0x000fda0008706670 */
[----:B------:R-:W-:Y:S05]  /*0100*/  @P0 EXIT ;  /* 0x000000000000094d */ /* 0x000fea0003800000 */
[----:B------:R-:W0:Y:S01]  /*0110*/  LDC.64 R10, c[0x0][0x380] ;  /* 0x0000e000ff0a7b82 */ /* 0x000e220000000a00 */
[----:B------:R-:W1:Y:S01]  /*0120*/  LDCU.64 UR8, c[0x0][0x380] ;  /* 0x00007000ff0877ac */ /* 0x000e620008000a00 */
[C---:B------:R-:W-:Y:S01]  /*0130*/  IADD3 R2, PT, PT, R0.reuse, -0x1, RZ ;  /* 0xffffffff00027810 */ /* 0x040fe20007ffe0ff */
[----:B------:R-:W-:Y:S01]  /*0140*/  IMAD R4, R0, UR5, RZ ;  /* 0x0000000500047c24 */ /* 0x000fe2000f8e02ff */
[----:B------:R-:W2:Y:S03]  /*0150*/  LDCU.64 UR6, c[0x0][0x358] ;  /* 0x00006b00ff0677ac */ /* 0x000ea60008000a00 */
[----:B------:R-:W-:Y:S01]  /*0160*/  IMAD R0, R2, UR5, RZ ;  /* 0x0000000502007c24 */ /* 0x000fe2000f8e02ff */
[----:B------:R-:W-:Y:S02]  /*0170*/  IADD3 R6, PT, PT, R4, UR5, RZ ;  /* 0x0000000504067c10 */ /* 0x000fe4000fffe0ff */
[----:B------:R-:W-:-:S02]  /*0180*/  IADD3 R5, P0, PT, R3, R4, RZ ;  /* 0x0000000403057210 */ /* 0x000fc40007f1e0ff */
[C---:B------:R-:W-:Y:S02]  /*0190*/  IADD3 R9, P1, PT, R3.reuse, R0, RZ ;  /* 0x0000000003097210 */ /* 0x040fe40007f3e0ff */
[C---:B------:R-:W-:Y:S02]  /*01a0*/  IADD3 R7, P2, PT, R3.reuse, R6, RZ ;  /* 0x0000000603077210 */ /* 0x040fe40007f5e0ff */
[C---:B------:R-:W-:Y:S02]  /*01b0*/  IADD3 R2, PT, PT, R3.reuse, R0, RZ ;  /* 0x0000000003027210 */ /* 0x040fe40007ffe0ff */
[----:B------:R-:W-:Y:S02]  /*01c0*/  IADD3 R3, PT, PT, R3, R6, RZ ;  /* 0x0000000603037210 */ /* 0x000fe40007ffe0ff */
[----:B------:R-:W-:Y:S02]  /*01d0*/  LEA.HI.X.SX32 R16, R0, RZ, 0x1, P1 ;  /* 0x000000ff00107211 */ /* 0x000fe400008f0eff */
[----:B------:R-:W-:-:S02]  /*01e0*/  LEA.HI.X.SX32 R0, R6, RZ, 0x1, P2 ;  /* 0x000000ff06007211 */ /* 0x000fc400010f0eff */
[----:B-1----:R-:W-:Y:S01]  /*01f0*/  LEA R8, P1, R9, UR8, 0x2 ;  /* 0x0000000809087c11 */ /* 0x002fe2000f8210ff */
[--C-:B0-----:R-:W-:Y:S01]  /*0200*/  IMAD.WIDE R12, R2, 0x4, R10.reuse ;  /* 0x00000004020c7825 */ /* 0x101fe200078e020a */
[----:B------:R-:W-:Y:S02]  /*0210*/  LEA R6, P2, R7, UR8, 0x2 ;  /* 0x0000000807067c11 */ /* 0x000fe4000f8410ff */
[----:B------:R-:W-:Y:S01]  /*0220*/  LEA.HI.X.SX32 R14, R4, RZ, 0x1, P0 ;  /* 0x000000ff040e7211 */ /* 0x000fe200000f0eff */
[----:B------:R-:W-:Y:S01]  /*0230*/  IMAD.WIDE R10, R3, 0x4, R10 ;  /* 0x00000004030a7825 */ /* 0x000fe200078e020a */
[----:B------:R-:W-:Y:S01]  /*0240*/  LEA R4, P0, R5, UR8, 0x2 ;  /* 0x0000000805047c11 */ /* 0x000fe2000f8010ff */
[----:B--2---:R-:W2:Y:S01]  /*0250*/  LDG.E R12, desc[UR6][R12.64] ;  /* 0x000000060c0c7981 */ /* 0x004ea2000c1e1900 */
[----:B------:R-:W-:Y:S02]  /*0260*/  LEA.HI.X R9, R9, UR9, R16, 0x2, P1 ;  /* 0x0000000909097c11 */ /* 0x000fe400088f1410 */
[----:B------:R-:W-:Y:S01]  /*0270*/  LEA.HI.X R7, R7, UR9, R0, 0x2, P2 ;  /* 0x0000000907077c11 */ /* 0x000fe200090f1400 */
[----:B------:R-:W3:Y:S01]  /*0280*/  LDG.E R10, desc[UR6][R10.64] ;  /* 0x000000060a0a7981 */ /* 0x000ee2000c1e1900 */
[----:B------:R-:W-:-:S03]  /*0290*/  LEA.HI.X R5, R5, UR9, R14, 0x2, P0 ;  /* 0x0000000905057c11 */ /* 0x000fc600080f140e */
[----:B------:R-:W2:Y:S04]  /*02a0*/  LDG.E R15, desc[UR6][R8.64+-0x4] ;  /* 0xfffffc06080f7981 */ /* 0x000ea8000c1e1900 */
[----:B------:R-:W3:Y:S04]  /*02b0*/  LDG.E R17, desc[UR6][R6.64+-0x4] ;  /* 0xfffffc0606117981 */ /* 0x000ee8000c1e1900 */
[----:B------:R-:W4:Y:S04]  /*02c0*/  LDG.E R3, desc[UR6][R4.64+0x4] ;  /* 0x0000040604037981 */ /* 0x000f28000c1e1900 */
[----:B------:R-:W4:Y:S04]  /*02d0*/  LDG.E R0, desc[UR6][R8.64+0x4] ;  /* 0x0000040608007981 */ /* 0x000f28000c1e1900 */
[----:B------:R-:W5:Y:S04]  /*02e0*/  LDG.E R16, desc[UR6][R4.64+-0x4] ;  /* 0xfffffc0604107981 */ /* 0x000f68000c1e1900 */
[----:B------:R-:W5:Y:S01]  /*02f0*/  LDG.E R14, desc[UR6][R6.64+0x4] ;  /* 0x00000406060e7981 */ /* 0x000f62000c1e1900 */
[----:B------:R-:W-:Y:S01]  /*0300*/  BSSY.RECONVERGENT B0, `(.L_x_0) ;  /* 0x0000019000007945 */ /* 0x000fe20003800200 */
[----:B--2---:R-:W-:Y:S01]  /*0310*/  FFMA R19, R12, 2, R15 ;  /* 0x400000000c137823 */ /* 0x004fe2000000000f */
[----:B---3--:R-:W-:Y:S01]  /*0320*/  FFMA R21, R10, 2, R17 ;  /* 0x400000000a157823 */ /* 0x008fe20000000011 */
[----:B----4-:R-:W-:-:S02]  /*0330*/  FFMA R3, R3, 2, R0 ;  /* 0x4000000003037823 */ /* 0x010fc40000000000 */
[----:B------:R-:W-:Y:S01]  /*0340*/  FADD R19, R0, R19 ;  /* 0x0000001300137221 */ /* 0x000fe20000000000 */
[----:B-----5:R-:W-:Y:S01]  /*0350*/  FFMA R16, R16, 2, R15 ;  /* 0x4000000010107823 */ /* 0x020fe2000000000f */
[----:B------:R-:W-:Y:S01]  /*0360*/  FADD R0, R14, R21 ;  /* 0x000000150e007221 */ /* 0x000fe20000000000 */
[----:B------:R-:W-:Y:S02]  /*0370*/  FADD R3, R3, R14 ;  /* 0x0000000e03037221 */ /* 0x000fe40000000000 */
[----:B------:R-:W-:Y:S01]  /*0380*/  FADD R16, R16, R17 ;  /* 0x0000001110107221 */ /* 0x000fe20000000000 */
[----:B------:R-:W-:-:S03]  /*0390*/  FADD R0, R19, -R0 ;  /* 0x8000000013007221 */ /* 0x000fc60000000000 */
[----:B------:R-:W-:Y:S01]  /*03a0*/  FADD R3, R3, -R16 ;  /* 0x8000001003037221 */ /* 0x000fe20000000000 */
[----:B------:R-:W-:-:S04]  /*03b0*/  FMUL R0, R0, R0 ;  /* 0x0000000000007220 */ /* 0x000fc80000400000 */
[----:B------:R-:W-:-:S05]  /*03c0*/  FFMA R0, R3, R3, R0 ;  /* 0x0000000303007223 */ /* 0x000fca0000000000 */
[----:B------:R-:W-:Y:S01]  /*03d0*/  IADD3 R4, PT, PT, R0, -0xd000000, RZ ;  /* 0xf300000000047810 */ /* 0x000fe20007ffe0ff */
[----:B------:R0:W1:Y:S03]  /*03e0*/  MUFU.RSQ R3, R0 ;  /* 0x0000000000037308 */ /* 0x0000660000001400 */
[----:B------:R-:W-:-:S13]  /*03f0*/  ISETP.GT.U32.AND P0, PT, R4, 0x727fffff, PT ;  /* 0x727fffff0400780c */ /* 0x000fda0003f04070 */
[----:B0-----:R-:W-:Y:S05]  /*0400*/  @!P0 BRA `(.L_x_1) ;  /* 0x0000000000108947 */ /* 0x001fea0003800000 */
[----:B------:R-:W-:-:S07]  /*0410*/  MOV R8, 0x430 ;  /* 0x0000043000087802 */ /* 0x000fce0000000f00 */
[----:B-1----:R-:W-:Y:S05]  /*0420*/  CALL.REL.NOINC `($__internal_0_$__cuda_sm20_sqrt_rn_f32_slowpath) ;  /* 0x0000000000347944 */ /* 0x002fea0003c00000 */
[----:B------:R-:W-:Y:S01]  /*0430*/  MOV R7, R3 ;  /* 0x0000000300077202 */ /* 0x000fe20000000f00 */
[----:B------:R-:W-:Y:S06]  /*0440*/  BRA `(.L_x_2) ;  /* 0x0000000000107947 */ /* 0x000fec0003800000 */
.L_x_1:
[----:B-1----:R-:W-:Y:S01]  /*0450*/  FMUL.FTZ R7, R0, R3 ;  /* 0x0000000300077220 */ /* 0x002fe20000410000 */
[----:B------:R-:W-:-:S03]  /*0460*/  FMUL.FTZ R3, R3, 0.5 ;  /* 0x3f00000003037820 */ /* 0x000fc60000410000 */
[----:B------:R-:W-:-:S04]  /*0470*/  FFMA R0, -R7, R7, R0 ;  /* 0x0000000707007223 */ /* 0x000fc80000000100 */
[----:B------:R-:W-:-:S07]  /*0480*/  FFMA R7, R0, R3, R7 ;  /* 0x0000000300077223 */ /* 0x000fce0000000007 */
.L_x_2:
[----:B------:R-:W-:Y:S05]  /*0490*/  BSYNC.RECONVERGENT B0 ;  /* 0x0000000000007941 */ /* 0x000fea0003800200 */
.L_x_0:
[----:B------:R-:W0:Y:S01]  /*04a0*/  LDC.64 R4, c[0x0][0x388] ;  /* 0x0000e200ff047b82 */ /* 0x000e220000000a00 */
[----:B------:R-:W1:Y:S02]  /*04b0*/  LDCU UR4, c[0x0][0x394] ;  /* 0x00007280ff0477ac */ /* 0x000e640008000800 */
[----:B-1----:R-:W-:-:S05]  /*04c0*/  IADD3 R3, PT, PT, R2, UR4, RZ ;  /* 0x0000000402037c10 */ /* 0x002fca000fffe0ff */
[----:B0-----:R-:W-:-:S05]  /*04d0*/  IMAD.WIDE R2, R3, 0x4, R4 ;  /* 0x0000000403027825 */ /* 0x001fca00078e0204 */
[----:B------:R-:W-:Y:S01]  /*04e0*/  STG.E desc[UR6][R2.64], R7 ;  /* 0x0000000702007986 */ /* 0x000fe2000c101906 */
[----:B------:R-:W-:Y:S05]  /*04f0*/  EXIT ;  /* 0x000000000000794d */ /* 0x000fea0003800000 */
        .weak           $__internal_0_$__cuda_sm20_sqrt_rn_f32_slowpath
        .type           $__internal_0_$__cuda_sm20_sqrt_rn_f32_slowpath,@function
        .size           $__internal_0_$__cuda_sm20_sqrt_rn_f32_slowpath,(.L_x_5 - $__internal_0_$__cuda_sm20_sqrt_rn_f32_slowpath)
$__internal_0_$__cuda_sm20_sqrt_rn_f32_slowpath:
[----:B------:R-:W-:-:S13]  /*0500*/  LOP3.LUT P0, RZ, R0, 0x7fffffff, RZ, 0xc0, !PT ;  /* 0x7fffffff00ff7812 */ /* 0x000fda000780c0ff */
[----:B------:R-:W-:Y:S01]  /*0510*/  @!P0 MOV R3, R0 ;  /* 0x0000000000038202 */ /* 0x000fe20000000f00 */
[----:B------:R-:W-:Y:S06]  /*0520*/  @!P0 BRA `(.L_x_3) ;  /* 0x0000000000408947 */ /* 0x000fec0003800000 */
[----:B------:R-:W-:-:S13]  /*0530*/  FSETP.GEU.FTZ.AND P0, PT, R0, RZ, PT ;  /* 0x000000ff0000720b */ /* 0x000fda0003f1e000 */
[----:B------:R-:W-:Y:S01]  /*0540*/  @!P0 MOV R3, 0x7fffffff ;  /* 0x7fffffff00038802 */ /* 0x000fe20000000f00 */
[----:B------:R-:W-:Y:S06]  /*0550*/  @!P0 BRA `(.L_x_3) ;  /* 0x0000000000348947 */ /* 0x000fec0003800000 */
[----:B------:R-:W-:-:S13]  /*0560*/  FSETP.GTU.FTZ.AND P0, PT, |R0|, +INF , PT ;  /* 0x7f8000000000780b */ /* 0x000fda0003f1c200 */
[----:B------:R-:W-:Y:S01]  /*0570*/  @P0 FADD.FTZ R3, R0, 1 ;  /* 0x3f80000000030421 */ /* 0x000fe20000010000 */
[----:B------:R-:W-:Y:S06]  /*0580*/  @P0 BRA `(.L_x_3) ;  /* 0x0000000000280947 */ /* 0x000fec0003800000 */
[----:B------:R-:W-:-:S13]  /*0590*/  FSETP.NEU.FTZ.AND P0, PT, |R0|, +INF , PT ;  /* 0x7f8000000000780b */ /* 0x000fda0003f1d200 */
[----:B------:R-:W-:-:S04]  /*05a0*/  @P0 FFMA R4, R0, 1.84467440737095516160e+19, RZ ;  /* 0x5f80000000040823 */ /* 0x000fc800000000ff */
[----:B------:R-:W0:Y:S02]  /*05b0*/  @P0 MUFU.RSQ R3, R4 ;  /* 0x0000000400030308 */ /* 0x000e240000001400 */
[----:B0-----:R-:W-:Y:S01]  /*05c0*/  @P0 FMUL.FTZ R5, R4, R3 ;  /* 0x0000000304050220 */ /* 0x001fe20000410000 */
[----:B------:R-:W-:Y:S01]  /*05d0*/  @P0 FMUL.FTZ R7, R3, 0.5 ;  /* 0x3f00000003070820 */ /* 0x000fe20000410000 */
[----:B------:R-:W-:Y:S02]  /*05e0*/  @!P0 MOV R3, R0 ;  /* 0x0000000000038202 */ /* 0x000fe40000000f00 */
[----:B------:R-:W-:-:S04]  /*05f0*/  @P0 FADD.FTZ R6, -R5, -RZ ;  /* 0x800000ff05060221 */ /* 0x000fc80000010100 */
[----:B------:R-:W-:-:S04]  /*0600*/  @P0 FFMA R6, R5, R6, R4 ;  /* 0x0000000605060223 */ /* 0x000fc80000000004 */
[----:B------:R-:W-:-:S04]  /*0610*/  @P0 FFMA R6, R6, R7, R5 ;  /* 0x0000000706060223 */ /* 0x000fc80000000005 */
[----:B------:R-:W-:-:S07]  /*0620*/  @P0 FMUL.FTZ R3, R6, 2.3283064365386962891e-10 ;  /* 0x2f80000006030820 */ /* 0x000fce0000410000 */
.L_x_3:
[----:B------:R-:W-:Y:S01]  /*0630*/  HFMA2 R5, -RZ, RZ, 0, 0 ;  /* 0x00000000ff057431 */ /* 0x000fe200000001ff */
[----:B------:R-:W-:-:S04]  /*0640*/  MOV R4, R8 ;  /* 0x0000000800047202 */ /* 0x000fc80000000f00 */
[----:B------:R-:W-:Y:S05]  /*0650*/  RET.REL.NODEC R4 `(_Z9sobel_gpuPfS_ii) ;  /* 0xfffffff804687950 */ /* 0x000fea0003c3ffff */
.L_x_4:
[----:B------:R-:W-:-:S00]  /*0660*/  BRA `(.L_x_4) ;  /* 0xfffffffc00fc7947 */ /* 0x000fc0000383ffff */
[----:B------:R-:W-:-:S00]  /*0670*/  NOP ;  /* 0x0000000000007918 */ /* 0x000fc00000000000 */
        /* <DEDUP_REMOVED lines=8> */
.L_x_5:


//--------------------- .nv.shared.reserved.0     --------------------------
	.section	.nv.shared.reserved.0,"aw",@nobits
	.weak		__nv_reservedSMEM_offset_0_alias
	.size		__nv_reservedSMEM_offset_0_alias, 0, 64
	.other		__nv_reservedSMEM_offset_0_alias,@"STO_CUDA_RESERVED_SHARED STV_DEFAULT"
__nv_reservedSMEM_offset_0_alias:
	.zero		0
	.zero		64


//--------------------- .nv.constant0._Z9sobel_gpuPfS_ii --------------------------
	.section	.nv.constant0._Z9sobel_gpuPfS_ii,"a",@progbits
	.sectionflags	@""
	.align	4
.nv.constant0._Z9sobel_gpuPfS_ii:
	.zero		920


//--------------------- SYMBOLS --------------------------

	.type		.nv.reservedSmem.offset0,@object
	.size		.nv.reservedSmem.offset0,0x4
